//
// Generated by NVIDIA NVVM Compiler
//
// Compiler Build ID: CL-36424714
// Cuda compilation tools, release 13.0, V13.0.88
// Based on NVVM 20.0.0
//

.version 9.0
.target sm_100
.address_size 64

	// .globl	_Z13convolution1DPfS_i
.const .align 4 .b8 d_filter[20];

.visible .entry _Z13convolution1DPfS_i(
	.param .u64 .ptr .align 1 _Z13convolution1DPfS_i_param_0,
	.param .u64 .ptr .align 1 _Z13convolution1DPfS_i_param_1,
	.param .u32 _Z13convolution1DPfS_i_param_2
)
{
	.reg .pred 	%p<15>;
	.reg .b32 	%r<10>;
	.reg .b32 	%f<27>;
	.reg .b64 	%rd<17>;

	ld.param.u64 	%rd3, [_Z13convolution1DPfS_i_param_0];
	ld.param.u64 	%rd2, [_Z13convolution1DPfS_i_param_1];
	ld.param.u32 	%r5, [_Z13convolution1DPfS_i_param_2];
	cvta.to.global.u64 	%rd1, %rd3;
	mov.u32 	%r6, %ctaid.x;
	mov.u32 	%r7, %ntid.x;
	mov.u32 	%r8, %tid.x;
	mad.lo.s32 	%r1, %r6, %r7, %r8;
	setp.ge.s32 	%p1, %r1, %r5;
	@%p1 bra 	$L__BB0_12;
	add.s32 	%r2, %r1, -2;
	setp.lt.s32 	%p2, %r1, 2;
	setp.ge.s32 	%p3, %r2, %r5;
	mov.f32 	%f23, 0f00000000;
	or.pred  	%p4, %p2, %p3;
	@%p4 bra 	$L__BB0_3;
	mul.wide.u32 	%rd4, %r2, 4;
	add.s64 	%rd5, %rd1, %rd4;
	ld.global.f32 	%f12, [%rd5];
	ld.const.f32 	%f13, [d_filter];
	fma.rn.f32 	%f23, %f12, %f13, 0f00000000;
$L__BB0_3:
	setp.lt.s32 	%p5, %r1, 1;
	setp.gt.s32 	%p6, %r1, %r5;
	or.pred  	%p7, %p5, %p6;
	@%p7 bra 	$L__BB0_5;
	add.s32 	%r9, %r1, -1;
	mul.wide.u32 	%rd6, %r9, 4;
	add.s64 	%rd7, %rd1, %rd6;
	ld.global.f32 	%f14, [%rd7];
	ld.const.f32 	%f15, [d_filter+4];
	fma.rn.f32 	%f23, %f14, %f15, %f23;
$L__BB0_5:
	setp.lt.s32 	%p8, %r1, 0;
	@%p8 bra 	$L__BB0_7;
	mul.wide.u32 	%rd8, %r1, 4;
	add.s64 	%rd9, %rd1, %rd8;
	ld.global.f32 	%f16, [%rd9];
	ld.const.f32 	%f17, [d_filter+8];
	fma.rn.f32 	%f23, %f16, %f17, %f23;
$L__BB0_7:
	add.s32 	%r3, %r1, 1;
	setp.lt.s32 	%p9, %r1, -1;
	setp.ge.s32 	%p10, %r3, %r5;
	or.pred  	%p11, %p9, %p10;
	@%p11 bra 	$L__BB0_9;
	mul.wide.u32 	%rd10, %r3, 4;
	add.s64 	%rd11, %rd1, %rd10;
	ld.global.f32 	%f18, [%rd11];
	ld.const.f32 	%f19, [d_filter+12];
	fma.rn.f32 	%f23, %f18, %f19, %f23;
$L__BB0_9:
	add.s32 	%r4, %r1, 2;
	setp.lt.s32 	%p12, %r1, -2;
	setp.ge.s32 	%p13, %r4, %r5;
	or.pred  	%p14, %p12, %p13;
	@%p14 bra 	$L__BB0_11;
	mul.wide.u32 	%rd12, %r4, 4;
	add.s64 	%rd13, %rd1, %rd12;
	ld.global.f32 	%f20, [%rd13];
	ld.const.f32 	%f21, [d_filter+16];
	fma.rn.f32 	%f23, %f20, %f21, %f23;
$L__BB0_11:
	cvta.to.global.u64 	%rd14, %rd2;
	mul.wide.s32 	%rd15, %r1, 4;
	add.s64 	%rd16, %rd14, %rd15;
	st.global.f32 	[%rd16], %f23;
$L__BB0_12:
	ret;

}


// ===== COMPILED SASS (sm_100) =====

	.target	sm_100

	.elftype	@"ET_EXEC"


//--------------------- .note.nv.tkinfo           --------------------------
	.section	.note.nv.tkinfo,"",@"SHT_NOTE"
	.sectionflags	@"SHF_NOTE_NV_TKINFO"
	.tkinfo
        /*0018*/ 	.word	0x00000002
        /*0030*/ 	.string	""
        /*0030*/ 	.string	"ptxas"
        /*0030*/ 	.string	"Cuda compilation tools, release 13.0, V13.0.88"
        /*0030*/ 	.string	"Build cuda_13.0.r13.0/compiler.36424714_0"
        /*0030*/ 	.string	"-arch sm_100 -m 64 "



//--------------------- .note.nv.cuinfo           --------------------------
	.section	.note.nv.cuinfo,"",@"SHT_NOTE"
	.sectionflags	@"SHF_NOTE_NV_CUINFO"
        /*0018*/ 	.short	0x0002
        /*001a*/ 	.short	0x0064
        /*001c*/ 	.short	0x0082
	.zero		2


//--------------------- .nv.info                  --------------------------
	.section	.nv.info,"",@"SHT_CUDA_INFO"
	.align	4


	//----- nvinfo : EIATTR_REGCOUNT
	.align		4
        /*0000*/ 	.byte	0x04, 0x2f
        /*0002*/ 	.short	(.L_2 - .L_1)
	.align		4
.L_1:
        /*0004*/ 	.word	index@(_Z13convolution1DPfS_i)
        /*0008*/ 	.word	0x00000016


	//----- nvinfo : EIATTR_FRAME_SIZE
	.align		4
.L_2:
        /*000c*/ 	.byte	0x04, 0x11
        /*000e*/ 	.short	(.L_4 - .L_3)
	.align		4
.L_3:
        /*0010*/ 	.word	index@(_Z13convolution1DPfS_i)
        /*0014*/ 	.word	0x00000000


	//----- nvinfo : EIATTR_MIN_STACK_SIZE
	.align		4
.L_4:
        /*0018*/ 	.byte	0x04, 0x12
        /*001a*/ 	.short	(.L_6 - .L_5)
	.align		4
.L_5:
        /*001c*/ 	.word	index@(_Z13convolution1DPfS_i)
        /*0020*/ 	.word	0x00000000
.L_6:


//--------------------- .nv.compat                --------------------------
	.section	.nv.compat,"",@"SHT_CUDA_COMPAT_INFO"
	.align	4
        /*0000*/ 	.byte	0x02, 0x09, 0x00, 0x00, 0x02, 0x02, 0x01, 0x00, 0x02, 0x05, 0x05, 0x00, 0x03, 0x07, 0x01, 0x01
        /*0010*/ 	.byte	0x02, 0x03, 0x00, 0x00, 0x02, 0x06, 0x01, 0x00, 0x04, 0x0b, 0x08, 0x00, 0x09, 0x00, 0x00, 0x00
        /*0020*/ 	.byte	0x00, 0x00, 0x00, 0x00


//--------------------- .nv.info._Z13convolution1DPfS_i --------------------------
	.section	.nv.info._Z13convolution1DPfS_i,"",@"SHT_CUDA_INFO"
	.sectionflags	@""
	.align	4


	//----- nvinfo : EIATTR_CUDA_API_VERSION
	.align		4
        /*0000*/ 	.byte	0x04, 0x37
        /*0002*/ 	.short	(.L_8 - .L_7)
.L_7:
        /*0004*/ 	.word	0x00000082


	//----- nvinfo : EIATTR_KPARAM_INFO
	.align		4
.L_8:
        /*0008*/ 	.byte	0x04, 0x17
        /*000a*/ 	.short	(.L_10 - .L_9)
.L_9:
        /*000c*/ 	.word	0x00000000
        /*0010*/ 	.short	0x0002
        /*0012*/ 	.short	0x0010
        /*0014*/ 	.byte	0x00, 0xf0, 0x11, 0x00


	//----- nvinfo : EIATTR_KPARAM_INFO
	.align		4
.L_10:
        /*0018*/ 	.byte	0x04, 0x17
        /*001a*/ 	.short	(.L_12 - .L_11)
.L_11:
        /*001c*/ 	.word	0x00000000
        /*0020*/ 	.short	0x0001
        /*0022*/ 	.short	0x0008
        /*0024*/ 	.byte	0x00, 0xf5, 0x21, 0x00


	//----- nvinfo : EIATTR_KPARAM_INFO
	.align		4
.L_12:
        /*0028*/ 	.byte	0x04, 0x17
        /*002a*/ 	.short	(.L_14 - .L_13)
.L_13:
        /*002c*/ 	.word	0x00000000
        /*0030*/ 	.short	0x0000
        /*0032*/ 	.short	0x0000
        /*0034*/ 	.byte	0x00, 0xf5, 0x21, 0x00


	//----- nvinfo : EIATTR_SPARSE_MMA_MASK
	.align		4
.L_14:
        /*0038*/ 	.byte	0x03, 0x50
        /*003a*/ 	.short	0x0000


	//----- nvinfo : EIATTR_MAXREG_COUNT
	.align		4
        /*003c*/ 	.byte	0x03, 0x1b
        /*003e*/ 	.short	0x00ff


	//----- nvinfo : EIATTR_MERCURY_ISA_VERSION
	.align		4
        /*0040*/ 	.byte	0x03, 0x5f
        /*0042*/ 	.short	0x0101


	//----- nvinfo : EIATTR_VRC_CTA_INIT_COUNT
	.align		4
        /*0044*/ 	.byte	0x02, 0x4a
	.zero		1
	.zero		1


	//----- nvinfo : EIATTR_EXIT_INSTR_OFFSETS
	.align		4
        /*0048*/ 	.byte	0x04, 0x1c
        /*004a*/ 	.short	(.L_16 - .L_15)


	//   ....[0]....
.L_15:
        /*004c*/ 	.word	0x00000070


	//   ....[1]....
        /*0050*/ 	.word	0x00000330


	//----- nvinfo : EIATTR_CBANK_PARAM_SIZE
	.align		4
.L_16:
        /*0054*/ 	.byte	0x03, 0x19
        /*0056*/ 	.short	0x0014


	//----- nvinfo : EIATTR_PARAM_CBANK
	.align		4
        /*0058*/ 	.byte	0x04, 0x0a
        /*005a*/ 	.short	(.L_18 - .L_17)
	.align		4
.L_17:
        /*005c*/ 	.word	index@(.nv.constant0._Z13convolution1DPfS_i)
        /*0060*/ 	.short	0x0380
        /*0062*/ 	.short	0x0014


	//----- nvinfo : EIATTR_SW_WAR
	.align		4
.L_18:
        /*0064*/ 	.byte	0x04, 0x36
        /*0066*/ 	.short	(.L_20 - .L_19)
.L_19:
        /*0068*/ 	.word	0x00000008
.L_20:


//--------------------- .nv.callgraph             --------------------------
	.section	.nv.callgraph,"",@"SHT_CUDA_CALLGRAPH"
	.align	4
	.sectionentsize	8
	.align		4
        /*0000*/ 	.word	0x00000000
	.align		4
        /*0004*/ 	.word	0xffffffff
	.align		4
        /*0008*/ 	.word	0x00000000
	.align		4
        /*000c*/ 	.word	0xfffffffe
	.align		4
        /*0010*/ 	.word	0x00000000
	.align		4
        /*0014*/ 	.word	0xfffffffd
	.align		4
        /*0018*/ 	.word	0x00000000
	.align		4
        /*001c*/ 	.word	0xfffffffc


//--------------------- .nv.constant3             --------------------------
	.section	.nv.constant3,"a",@progbits
	.align	4
.nv.constant3:
	.type		d_filter,@object
	.size		d_filter,(.L_0 - d_filter)
d_filter:
	.zero		20
.L_0:


//--------------------- .text._Z13convolution1DPfS_i --------------------------
	.section	.text._Z13convolution1DPfS_i,"ax",@progbits
	.align	128
        .global         _Z13convolution1DPfS_i
        .type           _Z13convolution1DPfS_i,@function
        .size           _Z13convolution1DPfS_i,(.L_x_1 - _Z13convolution1DPfS_i)
        .other          _Z13convolution1DPfS_i,@"STO_CUDA_ENTRY STV_DEFAULT"
_Z13convolution1DPfS_i:
.text._Z13convolution1DPfS_i:
[----:B------:R-:W-:Y:S01]  /*0000*/  LDC R1, c[0x0][0x37c] ;  /* 0x0000df00ff017b82 */ /* 0x000fe20000000800 */
[----:B------:R-:W0:Y:S07]  /*0010*/  S2R R3, SR_TID.X ;  /* 0x0000000000037919 */ /* 0x000e2e0000002100 */
[----:B------:R-:W0:Y:S01]  /*0020*/  S2UR UR4, SR_CTAID.X ;  /* 0x00000000000479c3 */ /* 0x000e220000002500 */
[----:B------:R-:W1:Y:S07]  /*0030*/  LDCU UR6, c[0x0][0x390] ;  /* 0x00007200ff0677ac */ /* 0x000e6e0008000800 */
[----:B------:R-:W0:Y:S02]  /*0040*/  LDC R4, c[0x0][0x360] ;  /* 0x0000d800ff047b82 */ /* 0x000e240000000800 */
[----:B0-----:R-:W-:-:S05]  /*0050*/  IMAD R4, R4, UR4, R3 ;  /* 0x0000000404047c24 */ /* 0x001fca000f8e0203 */
[----:B-1----:R-:W-:-:S13]  /*0060*/  ISETP.GE.AND P0, PT, R4, UR6, PT ;  /* 0x0000000604007c0c */ /* 0x002fda000bf06270 */
[----:B------:R-:W-:Y:S05]  /*0070*/  @P0 EXIT ;  /* 0x000000000000094d */ /* 0x000fea0003800000 */
[C---:B------:R-:W-:Y:S01]  /*0080*/  IADD3 R5, PT, PT, R4.reuse, -0x2, RZ ;  /* 0xfffffffe04057810 */ /* 0x040fe20007ffe0ff */
[----:B------:R-:W0:Y:S01]  /*0090*/  LDCU.64 UR4, c[0x0][0x358] ;  /* 0x00006b00ff0477ac */ /* 0x000e220008000a00 */
[C---:B------:R-:W-:Y:S02]  /*00a0*/  ISETP.GT.AND P1, PT, R4.reuse, UR6, PT ;  /* 0x0000000604007c0c */ /* 0x040fe4000bf24270 */
[----:B------:R-:W-:Y:S02]  /*00b0*/  ISETP.GE.AND P0, PT, R5, UR6, PT ;  /* 0x0000000605007c0c */ /* 0x000fe4000bf06270 */
[C---:B------:R-:W-:Y:S02]  /*00c0*/  IADD3 R17, PT, PT, R4.reuse, 0x1, RZ ;  /* 0x0000000104117810 */ /* 0x040fe40007ffe0ff */
[C---:B------:R-:W-:Y:S02]  /*00d0*/  ISETP.LT.OR P0, PT, R4.reuse, 0x2, P0 ;  /* 0x000000020400780c */ /* 0x040fe40000701670 */
[----:B------:R-:W-:-:S02]  /*00e0*/  ISETP.LT.OR P1, PT, R4, 0x1, P1 ;  /* 0x000000010400780c */ /* 0x000fc40000f21670 */
[C---:B------:R-:W-:Y:S02]  /*00f0*/  ISETP.GE.AND P4, PT, R4.reuse, RZ, PT ;  /* 0x000000ff0400720c */ /* 0x040fe40003f86270 */
[C---:B------:R-:W-:Y:S02]  /*0100*/  IADD3 R19, PT, PT, R4.reuse, 0x2, RZ ;  /* 0x0000000204137810 */ /* 0x040fe40007ffe0ff */
[----:B------:R-:W-:Y:S02]  /*0110*/  ISETP.GE.AND P3, PT, R17, UR6, PT ;  /* 0x0000000611007c0c */ /* 0x000fe4000bf66270 */
[----:B------:R-:W-:Y:S02]  /*0120*/  ISETP.GE.AND P2, PT, R19, UR6, PT ;  /* 0x0000000613007c0c */ /* 0x000fe4000bf46270 */
[C---:B------:R-:W-:Y:S01]  /*0130*/  ISETP.LT.OR P3, PT, R4.reuse, -0x1, P3 ;  /* 0xffffffff0400780c */ /* 0x040fe20001f61670 */
[----:B------:R-:W1:Y:S01]  /*0140*/  @!P0 LDC.64 R8, c[0x0][0x380] ;  /* 0x0000e000ff088b82 */ /* 0x000e620000000a00 */
[----:B------:R-:W-:-:S02]  /*0150*/  ISETP.LT.OR P2, PT, R4, -0x2, P2 ;  /* 0xfffffffe0400780c */ /* 0x000fc40001741670 */
[----:B------:R-:W-:-:S05]  /*0160*/  @!P1 IADD3 R15, PT, PT, R4, -0x1, RZ ;  /* 0xffffffff040f9810 */ /* 0x000fca0007ffe0ff */
[----:B------:R-:W2:Y:S08]  /*0170*/  @!P1 LDC.64 R10, c[0x0][0x380] ;  /* 0x0000e000ff0a9b82 */ /* 0x000eb00000000a00 */
[----:B------:R-:W3:Y:S08]  /*0180*/  @P4 LDC.64 R12, c[0x0][0x380] ;  /* 0x0000e000ff0c4b82 */ /* 0x000ef00000000a00 */
[----:B------:R-:W4:Y:S01]  /*0190*/  @!P3 LDC.64 R6, c[0x0][0x380] ;  /* 0x0000e000ff06bb82 */ /* 0x000f220000000a00 */
[----:B-1----:R-:W-:-:S05]  /*01a0*/  @!P0 IMAD.WIDE.U32 R8, R5, 0x4, R8 ;  /* 0x0000000405088825 */ /* 0x002fca00078e0008 */
[----:B0-----:R-:W5:Y:S02]  /*01b0*/  @!P0 LDG.E R0, desc[UR4][R8.64] ;  /* 0x0000000408008981 */ /* 0x001f64000c1e1900 */
[----:B------:R-:W0:Y:S01]  /*01c0*/  @!P2 LDC.64 R2, c[0x0][0x380] ;  /* 0x0000e000ff02ab82 */ /* 0x000e220000000a00 */
[----:B--2---:R-:W-:-:S06]  /*01d0*/  @!P1 IMAD.WIDE.U32 R10, R15, 0x4, R10 ;  /* 0x000000040f0a9825 */ /* 0x004fcc00078e000a */
[----:B------:R1:W2:Y:S01]  /*01e0*/  @!P1 LDG.E R10, desc[UR4][R10.64] ;  /* 0x000000040a0a9981 */ /* 0x0002a2000c1e1900 */
[----:B---3--:R-:W-:Y:S01]  /*01f0*/  @P4 IMAD.WIDE.U32 R12, R4, 0x4, R12 ;  /* 0x00000004040c4825 */ /* 0x008fe200078e000c */
[----:B------:R-:W5:Y:S05]  /*0200*/  @!P0 LDC R5, c[0x3][RZ] ;  /* 0x00c00000ff058b82 */ /* 0x000f6a0000000800 */
[----:B------:R-:W3:Y:S01]  /*0210*/  @P4 LDG.E R12, desc[UR4][R12.64] ;  /* 0x000000040c0c4981 */ /* 0x000ee2000c1e1900 */
[----:B----4-:R-:W-:Y:S02]  /*0220*/  @!P3 IMAD.WIDE.U32 R6, R17, 0x4, R6 ;  /* 0x000000041106b825 */ /* 0x010fe400078e0006 */
[----:B------:R-:W2:Y:S04]  /*0230*/  @!P1 LDC R14, c[0x3][0x4] ;  /* 0x00c00100ff0e9b82 */ /* 0x000ea80000000800 */
[----:B------:R-:W4:Y:S01]  /*0240*/  @!P3 LDG.E R6, desc[UR4][R6.64] ;  /* 0x000000040606b981 */ /* 0x000f22000c1e1900 */
[----:B0-----:R-:W-:-:S03]  /*0250*/  @!P2 IMAD.WIDE.U32 R2, R19, 0x4, R2 ;  /* 0x000000041302a825 */ /* 0x001fc600078e0002 */
[----:B------:R-:W3:Y:S03]  /*0260*/  @P4 LDC R15, c[0x3][0x8] ;  /* 0x00c00200ff0f4b82 */ /* 0x000ee60000000800 */
[----:B------:R-:W4:Y:S05]  /*0270*/  @!P2 LDG.E R2, desc[UR4][R2.64] ;  /* 0x000000040202a981 */ /* 0x000f2a000c1e1900 */
[----:B------:R-:W4:Y:S01]  /*0280*/  @!P3 LDC R16, c[0x3][0xc] ;  /* 0x00c00300ff10bb82 */ /* 0x000f220000000800 */
[----:B-1----:R-:W-:-:S07]  /*0290*/  HFMA2 R11, -RZ, RZ, 0, 0 ;  /* 0x00000000ff0b7431 */ /* 0x002fce00000001ff */
[----:B------:R-:W0:Y:S08]  /*02a0*/  LDC.64 R8, c[0x0][0x388] ;  /* 0x0000e200ff087b82 */ /* 0x000e300000000a00 */
[----:B------:R-:W1:Y:S01]  /*02b0*/  @!P2 LDC R17, c[0x3][0x10] ;  /* 0x00c00400ff11ab82 */ /* 0x000e620000000800 */
[----:B-----5:R-:W-:-:S04]  /*02c0*/  @!P0 FFMA R11, R0, R5, RZ ;  /* 0x00000005000b8223 */ /* 0x020fc800000000ff */
[----:B--2---:R-:W-:-:S04]  /*02d0*/  @!P1 FFMA R11, R10, R14, R11 ;  /* 0x0000000e0a0b9223 */ /* 0x004fc8000000000b */
[----:B---3--:R-:W-:Y:S01]  /*02e0*/  @P4 FFMA R11, R12, R15, R11 ;  /* 0x0000000f0c0b4223 */ /* 0x008fe2000000000b */
[----:B0-----:R-:W-:-:S04]  /*02f0*/  IMAD.WIDE R4, R4, 0x4, R8 ;  /* 0x0000000404047825 */ /* 0x001fc800078e0208 */
[----:B----4-:R-:W-:-:S04]  /*0300*/  @!P3 FFMA R11, R6, R16, R11 ;  /* 0x00000010060bb223 */ /* 0x010fc8000000000b */
[----:B-1----:R-:W-:-:S05]  /*0310*/  @!P2 FFMA R11, R2, R17, R11 ;  /* 0x00000011020ba223 */ /* 0x002fca000000000b */
[----:B------:R-:W-:Y:S01]  /*0320*/  STG.E desc[UR4][R4.64], R11 ;  /* 0x0000000b04007986 */ /* 0x000fe2000c101904 */
[----:B------:R-:W-:Y:S05]  /*0330*/  EXIT ;  /* 0x000000000000794d */ /* 0x000fea0003800000 */
.L_x_0:
[----:B------:R-:W-:-:S00]  /*0340*/  BRA `(.L_x_0) ;  /* 0xfffffffc00fc7947 */ /* 0x000fc0000383ffff */
[----:B------:R-:W-:-:S00]  /*0350*/  NOP ;  /* 0x0000000000007918 */ /* 0x000fc00000000000 */
        /* <DEDUP_REMOVED lines=10> */
.L_x_1:


//--------------------- .nv.shared.reserved.0     --------------------------
	.section	.nv.shared.reserved.0,"aw",@nobits
	.weak		__nv_reservedSMEM_offset_0_alias
	.size		__nv_reservedSMEM_offset_0_alias, 0, 64
	.other		__nv_reservedSMEM_offset_0_alias,@"STO_CUDA_RESERVED_SHARED STV_DEFAULT"
__nv_reservedSMEM_offset_0_alias:
	.zero		0
	.zero		64


//--------------------- .nv.constant0._Z13convolution1DPfS_i --------------------------
	.section	.nv.constant0._Z13convolution1DPfS_i,"a",@progbits
	.sectionflags	@""
	.align	4
.nv.constant0._Z13convolution1DPfS_i:
	.zero		916


//--------------------- SYMBOLS --------------------------

	.type		.nv.reservedSmem.offset0,@object
	.size		.nv.reservedSmem.offset0,0x4
